//
// Generated by NVIDIA NVVM Compiler
//
// Compiler Build ID: CL-36424714
// Cuda compilation tools, release 13.0, V13.0.88
// Based on NVVM 20.0.0
//

.version 9.0
.target sm_100
.address_size 64

	// .globl	_Z8gpu_HeatPfS_iS_
.extern .shared .align 16 .b8 sdata[];

.visible .entry _Z8gpu_HeatPfS_iS_(
	.param .u64 .ptr .align 1 _Z8gpu_HeatPfS_iS__param_0,
	.param .u64 .ptr .align 1 _Z8gpu_HeatPfS_iS__param_1,
	.param .u32 _Z8gpu_HeatPfS_iS__param_2,
	.param .u64 .ptr .align 1 _Z8gpu_HeatPfS_iS__param_3
)
{
	.reg .pred 	%p<13>;
	.reg .b32 	%r<31>;
	.reg .b32 	%f<29>;
	.reg .b64 	%rd<22>;

	ld.param.u64 	%rd1, [_Z8gpu_HeatPfS_iS__param_0];
	ld.param.u64 	%rd2, [_Z8gpu_HeatPfS_iS__param_1];
	ld.param.u32 	%r13, [_Z8gpu_HeatPfS_iS__param_2];
	ld.param.u64 	%rd3, [_Z8gpu_HeatPfS_iS__param_3];
	mov.u32 	%r14, %tid.x;
	mov.u32 	%r1, %ctaid.x;
	mov.u32 	%r2, %ntid.x;
	mad.lo.s32 	%r15, %r1, %r2, %r14;
	mov.u32 	%r16, %tid.y;
	mov.u32 	%r4, %ctaid.y;
	mov.u32 	%r5, %ntid.y;
	mad.lo.s32 	%r17, %r4, %r5, %r16;
	mad.lo.s32 	%r7, %r14, %r2, %r16;
	setp.eq.s32 	%p1, %r17, 0;
	add.s32 	%r18, %r13, -1;
	setp.ge.s32 	%p2, %r17, %r18;
	or.pred  	%p3, %p1, %p2;
	setp.lt.s32 	%p4, %r15, 1;
	or.pred  	%p5, %p4, %p3;
	setp.ge.s32 	%p6, %r15, %r18;
	shl.b32 	%r19, %r7, 2;
	mov.u32 	%r20, sdata;
	add.s32 	%r8, %r20, %r19;
	or.pred  	%p7, %p5, %p6;
	@%p7 bra 	$L__BB0_2;
	mul.lo.s32 	%r21, %r13, %r17;
	add.s32 	%r22, %r21, %r15;
	cvta.to.global.u64 	%rd4, %rd1;
	cvta.to.global.u64 	%rd5, %rd2;
	cvt.s64.s32 	%rd6, %r21;
	cvt.u64.u32 	%rd7, %r15;
	add.s64 	%rd8, %rd7, %rd6;
	shl.b64 	%rd9, %rd8, 2;
	add.s64 	%rd10, %rd4, %rd9;
	ld.global.f32 	%f1, [%rd10+-4];
	ld.global.f32 	%f2, [%rd10+4];
	add.f32 	%f3, %f1, %f2;
	sub.s32 	%r23, %r21, %r13;
	add.s32 	%r24, %r23, %r15;
	mul.wide.s32 	%rd11, %r24, 4;
	add.s64 	%rd12, %rd4, %rd11;
	ld.global.f32 	%f4, [%rd12];
	add.f32 	%f5, %f3, %f4;
	add.s32 	%r25, %r22, %r13;
	mul.wide.s32 	%rd13, %r25, 4;
	add.s64 	%rd14, %rd4, %rd13;
	ld.global.f32 	%f6, [%rd14];
	add.f32 	%f7, %f5, %f6;
	mul.f32 	%f8, %f7, 0f3E800000;
	mul.wide.s32 	%rd15, %r22, 4;
	add.s64 	%rd16, %rd5, %rd15;
	st.global.f32 	[%rd16], %f8;
	mul.wide.s32 	%rd17, %r13, 4;
	add.s64 	%rd18, %rd12, %rd17;
	ld.global.f32 	%f9, [%rd18];
	sub.f32 	%f10, %f8, %f9;
	mul.f32 	%f11, %f10, %f10;
	st.shared.f32 	[%r8], %f11;
$L__BB0_2:
	bar.sync 	0;
	mul.lo.s32 	%r30, %r2, %r5;
	setp.lt.u32 	%p8, %r30, 66;
	@%p8 bra 	$L__BB0_6;
$L__BB0_3:
	shr.u32 	%r11, %r30, 1;
	setp.le.u32 	%p9, %r7, %r11;
	@%p9 bra 	$L__BB0_5;
	shl.b32 	%r26, %r11, 2;
	add.s32 	%r27, %r8, %r26;
	ld.shared.f32 	%f12, [%r27];
	ld.shared.f32 	%f13, [%r8];
	add.f32 	%f14, %f12, %f13;
	st.shared.f32 	[%r8], %f14;
$L__BB0_5:
	bar.sync 	0;
	setp.gt.u32 	%p10, %r30, 131;
	mov.u32 	%r30, %r11;
	@%p10 bra 	$L__BB0_3;
$L__BB0_6:
	setp.gt.u32 	%p11, %r7, 31;
	@%p11 bra 	$L__BB0_9;
	ld.shared.f32 	%f15, [%r8+128];
	ld.shared.f32 	%f16, [%r8];
	add.f32 	%f17, %f15, %f16;
	ld.shared.f32 	%f18, [%r8+64];
	add.f32 	%f19, %f17, %f18;
	ld.shared.f32 	%f20, [%r8+32];
	add.f32 	%f21, %f19, %f20;
	ld.shared.f32 	%f22, [%r8+16];
	add.f32 	%f23, %f21, %f22;
	ld.shared.f32 	%f24, [%r8+8];
	add.f32 	%f25, %f23, %f24;
	ld.shared.f32 	%f26, [%r8+4];
	add.f32 	%f27, %f25, %f26;
	st.shared.f32 	[%r8], %f27;
	setp.ne.s32 	%p12, %r7, 0;
	@%p12 bra 	$L__BB0_9;
	ld.shared.f32 	%f28, [sdata];
	mov.u32 	%r28, %nctaid.y;
	mad.lo.s32 	%r29, %r1, %r28, %r4;
	cvta.to.global.u64 	%rd19, %rd3;
	mul.wide.u32 	%rd20, %r29, 4;
	add.s64 	%rd21, %rd19, %rd20;
	st.global.f32 	[%rd21], %f28;
$L__BB0_9:
	ret;

}


// ===== COMPILED SASS (sm_100) =====

	.target	sm_100

	.elftype	@"ET_EXEC"


//--------------------- .note.nv.tkinfo           --------------------------
	.section	.note.nv.tkinfo,"",@"SHT_NOTE"
	.sectionflags	@"SHF_NOTE_NV_TKINFO"
	.tkinfo
        /*0018*/ 	.word	0x00000002
        /*0030*/ 	.string	""
        /*0030*/ 	.string	"ptxas"
        /*0030*/ 	.string	"Cuda compilation tools, release 13.0, V13.0.88"
        /*0030*/ 	.string	"Build cuda_13.0.r13.0/compiler.36424714_0"
        /*0030*/ 	.string	"-arch sm_100 -m 64 "



//--------------------- .note.nv.cuinfo           --------------------------
	.section	.note.nv.cuinfo,"",@"SHT_NOTE"
	.sectionflags	@"SHF_NOTE_NV_CUINFO"
        /*0018*/ 	.short	0x0002
        /*001a*/ 	.short	0x0064
        /*001c*/ 	.short	0x0082
	.zero		2


//--------------------- .nv.info                  --------------------------
	.section	.nv.info,"",@"SHT_CUDA_INFO"
	.align	4


	//----- nvinfo : EIATTR_REGCOUNT
	.align		4
        /*0000*/ 	.byte	0x04, 0x2f
        /*0002*/ 	.short	(.L_1 - .L_0)
	.align		4
.L_0:
        /*0004*/ 	.word	index@(_Z8gpu_HeatPfS_iS_)
        /*0008*/ 	.word	0x00000015


	//----- nvinfo : EIATTR_FRAME_SIZE
	.align		4
.L_1:
        /*000c*/ 	.byte	0x04, 0x11
        /*000e*/ 	.short	(.L_3 - .L_2)
	.align		4
.L_2:
        /*0010*/ 	.word	index@(_Z8gpu_HeatPfS_iS_)
        /*0014*/ 	.word	0x00000000


	//----- nvinfo : EIATTR_MIN_STACK_SIZE
	.align		4
.L_3:
        /*0018*/ 	.byte	0x04, 0x12
        /*001a*/ 	.short	(.L_5 - .L_4)
	.align		4
.L_4:
        /*001c*/ 	.word	index@(_Z8gpu_HeatPfS_iS_)
        /*0020*/ 	.word	0x00000000
.L_5:


//--------------------- .nv.compat                --------------------------
	.section	.nv.compat,"",@"SHT_CUDA_COMPAT_INFO"
	.align	4
        /*0000*/ 	.byte	0x02, 0x09, 0x00, 0x00, 0x02, 0x02, 0x01, 0x00, 0x02, 0x05, 0x05, 0x00, 0x03, 0x07, 0x01, 0x01
        /*0010*/ 	.byte	0x02, 0x03, 0x00, 0x00, 0x02, 0x06, 0x01, 0x00, 0x04, 0x0b, 0x08, 0x00, 0x09, 0x00, 0x00, 0x00
        /*0020*/ 	.byte	0x00, 0x00, 0x00, 0x00


//--------------------- .nv.info._Z8gpu_HeatPfS_iS_ --------------------------
	.section	.nv.info._Z8gpu_HeatPfS_iS_,"",@"SHT_CUDA_INFO"
	.sectionflags	@""
	.align	4


	//----- nvinfo : EIATTR_CUDA_API_VERSION
	.align		4
        /*0000*/ 	.byte	0x04, 0x37
        /*0002*/ 	.short	(.L_7 - .L_6)
.L_6:
        /*0004*/ 	.word	0x00000082


	//----- nvinfo : EIATTR_KPARAM_INFO
	.align		4
.L_7:
        /*0008*/ 	.byte	0x04, 0x17
        /*000a*/ 	.short	(.L_9 - .L_8)
.L_8:
        /*000c*/ 	.word	0x00000000
        /*0010*/ 	.short	0x0003
        /*0012*/ 	.short	0x0018
        /*0014*/ 	.byte	0x00, 0xf5, 0x21, 0x00


	//----- nvinfo : EIATTR_KPARAM_INFO
	.align		4
.L_9:
        /*0018*/ 	.byte	0x04, 0x17
        /*001a*/ 	.short	(.L_11 - .L_10)
.L_10:
        /*001c*/ 	.word	0x00000000
        /*0020*/ 	.short	0x0002
        /*0022*/ 	.short	0x0010
        /*0024*/ 	.byte	0x00, 0xf0, 0x11, 0x00


	//----- nvinfo : EIATTR_KPARAM_INFO
	.align		4
.L_11:
        /*0028*/ 	.byte	0x04, 0x17
        /*002a*/ 	.short	(.L_13 - .L_12)
.L_12:
        /*002c*/ 	.word	0x00000000
        /*0030*/ 	.short	0x0001
        /*0032*/ 	.short	0x0008
        /*0034*/ 	.byte	0x00, 0xf5, 0x21, 0x00


	//----- nvinfo : EIATTR_KPARAM_INFO
	.align		4
.L_13:
        /*0038*/ 	.byte	0x04, 0x17
        /*003a*/ 	.short	(.L_15 - .L_14)
.L_14:
        /*003c*/ 	.word	0x00000000
        /*0040*/ 	.short	0x0000
        /*0042*/ 	.short	0x0000
        /*0044*/ 	.byte	0x00, 0xf5, 0x21, 0x00


	//----- nvinfo : EIATTR_SPARSE_MMA_MASK
	.align		4
.L_15:
        /*0048*/ 	.byte	0x03, 0x50
        /*004a*/ 	.short	0x0000


	//----- nvinfo : EIATTR_MAXREG_COUNT
	.align		4
        /*004c*/ 	.byte	0x03, 0x1b
        /*004e*/ 	.short	0x00ff


	//----- nvinfo : EIATTR_NUM_BARRIERS
	.align		4
        /*0050*/ 	.byte	0x02, 0x4c
        /*0052*/ 	.byte	0x01
	.zero		1


	//----- nvinfo : EIATTR_MERCURY_ISA_VERSION
	.align		4
        /*0054*/ 	.byte	0x03, 0x5f
        /*0056*/ 	.short	0x0101


	//----- nvinfo : EIATTR_VRC_CTA_INIT_COUNT
	.align		4
        /*0058*/ 	.byte	0x02, 0x4a
	.zero		1
	.zero		1


	//----- nvinfo : EIATTR_EXIT_INSTR_OFFSETS
	.align		4
        /*005c*/ 	.byte	0x04, 0x1c
        /*005e*/ 	.short	(.L_17 - .L_16)


	//   ....[0]....
.L_16:
        /*0060*/ 	.word	0x00000440


	//   ....[1]....
        /*0064*/ 	.word	0x00000540


	//   ....[2]....
        /*0068*/ 	.word	0x000005e0


	//----- nvinfo : EIATTR_CRS_STACK_SIZE
	.align		4
.L_17:
        /*006c*/ 	.byte	0x04, 0x1e
        /*006e*/ 	.short	(.L_19 - .L_18)
.L_18:
        /*0070*/ 	.word	0x00000000


	//----- nvinfo : EIATTR_CBANK_PARAM_SIZE
	.align		4
.L_19:
        /*0074*/ 	.byte	0x03, 0x19
        /*0076*/ 	.short	0x0020


	//----- nvinfo : EIATTR_PARAM_CBANK
	.align		4
        /*0078*/ 	.byte	0x04, 0x0a
        /*007a*/ 	.short	(.L_21 - .L_20)
	.align		4
.L_20:
        /*007c*/ 	.word	index@(.nv.constant0._Z8gpu_HeatPfS_iS_)
        /*0080*/ 	.short	0x0380
        /*0082*/ 	.short	0x0020


	//----- nvinfo : EIATTR_SW_WAR
	.align		4
.L_21:
        /*0084*/ 	.byte	0x04, 0x36
        /*0086*/ 	.short	(.L_23 - .L_22)
.L_22:
        /*0088*/ 	.word	0x00000008
.L_23:


//--------------------- .nv.callgraph             --------------------------
	.section	.nv.callgraph,"",@"SHT_CUDA_CALLGRAPH"
	.align	4
	.sectionentsize	8
	.align		4
        /*0000*/ 	.word	0x00000000
	.align		4
        /*0004*/ 	.word	0xffffffff
	.align		4
        /*0008*/ 	.word	0x00000000
	.align		4
        /*000c*/ 	.word	0xfffffffe
	.align		4
        /*0010*/ 	.word	0x00000000
	.align		4
        /*0014*/ 	.word	0xfffffffd
	.align		4
        /*0018*/ 	.word	0x00000000
	.align		4
        /*001c*/ 	.word	0xfffffffc


//--------------------- .text._Z8gpu_HeatPfS_iS_  --------------------------
	.section	.text._Z8gpu_HeatPfS_iS_,"ax",@progbits
	.align	128
        .global         _Z8gpu_HeatPfS_iS_
        .type           _Z8gpu_HeatPfS_iS_,@function
        .size           _Z8gpu_HeatPfS_iS_,(.L_x_5 - _Z8gpu_HeatPfS_iS_)
        .other          _Z8gpu_HeatPfS_iS_,@"STO_CUDA_ENTRY STV_DEFAULT"
_Z8gpu_HeatPfS_iS_:
.text._Z8gpu_HeatPfS_iS_:
[----:B------:R-:W-:Y:S01]  /*0000*/  LDC R1, c[0x0][0x37c] ;  /* 0x0000df00ff017b82 */ /* 0x000fe20000000800 */
[----:B------:R-:W0:Y:S07]  /*0010*/  S2R R5, SR_TID.Y ;  /* 0x0000000000057919 */ /* 0x000e2e0000002200 */
[----:B------:R-:W1:Y:S01]  /*0020*/  LDC R9, c[0x0][0x390] ;  /* 0x0000e400ff097b82 */ /* 0x000e620000000800 */
[----:B------:R-:W-:Y:S01]  /*0030*/  UMOV UR4, 0x400 ;  /* 0x0000040000047882 */ /* 0x000fe20000000000 */
[----:B------:R-:W2:Y:S01]  /*0040*/  LDCU.64 UR6, c[0x0][0x358] ;  /* 0x00006b00ff0677ac */ /* 0x000ea20008000a00 */
[----:B------:R-:W0:Y:S01]  /*0050*/  S2R R0, SR_CTAID.Y ;  /* 0x0000000000007919 */ /* 0x000e220000002600 */
[----:B------:R-:W-:Y:S01]  /*0060*/  BSSY.RECONVERGENT B0, `(.L_x_0) ;  /* 0x0000030000007945 */ /* 0x000fe20003800200 */
[----:B------:R-:W3:Y:S03]  /*0070*/  S2R R6, SR_TID.X ;  /* 0x0000000000067919 */ /* 0x000ee60000002100 */
[----:B------:R-:W3:Y:S01]  /*0080*/  LDC R7, c[0x0][0x360] ;  /* 0x0000d800ff077b82 */ /* 0x000ee20000000800 */
[----:B------:R-:W0:Y:S07]  /*0090*/  LDCU UR9, c[0x0][0x364] ;  /* 0x00006c80ff0977ac */ /* 0x000e2e0008000800 */
[----:B------:R-:W3:Y:S08]  /*00a0*/  S2UR UR8, SR_CTAID.X ;  /* 0x00000000000879c3 */ /* 0x000ef00000002500 */
[----:B------:R-:W4:Y:S01]  /*00b0*/  S2UR UR5, SR_CgaCtaId ;  /* 0x00000000000579c3 */ /* 0x000f220000008800 */
[----:B-1----:R-:W-:Y:S01]  /*00c0*/  IADD3 R3, PT, PT, R9, -0x1, RZ ;  /* 0xffffffff09037810 */ /* 0x002fe20007ffe0ff */
[----:B0-----:R-:W-:-:S05]  /*00d0*/  IMAD R10, R0, UR9, R5 ;  /* 0x00000009000a7c24 */ /* 0x001fca000f8e0205 */
[----:B------:R-:W-:Y:S01]  /*00e0*/  ISETP.GE.AND P0, PT, R10, R3, PT ;  /* 0x000000030a00720c */ /* 0x000fe20003f06270 */
[C---:B---3--:R-:W-:Y:S02]  /*00f0*/  IMAD R2, R7.reuse, UR8, R6 ;  /* 0x0000000807027c24 */ /* 0x048fe4000f8e0206 */
[----:B------:R-:W-:Y:S01]  /*0100*/  IMAD R6, R6, R7, R5 ;  /* 0x0000000706067224 */ /* 0x000fe200078e0205 */
[----:B------:R-:W-:Y:S01]  /*0110*/  ISETP.EQ.OR P0, PT, R10, RZ, P0 ;  /* 0x000000ff0a00720c */ /* 0x000fe20000702670 */
[----:B------:R-:W-:-:S03]  /*0120*/  IMAD R7, R7, UR9, RZ ;  /* 0x0000000907077c24 */ /* 0x000fc6000f8e02ff */
[----:B------:R-:W-:Y:S01]  /*0130*/  ISETP.LT.OR P0, PT, R2, 0x1, P0 ;  /* 0x000000010200780c */ /* 0x000fe20000701670 */
[----:B----4-:R-:W-:Y:S01]  /*0140*/  ULEA UR4, UR5, UR4, 0x18 ;  /* 0x0000000405047291 */ /* 0x010fe2000f8ec0ff */
[----:B------:R-:W-:Y:S02]  /*0150*/  ISETP.GT.U32.AND P1, PT, R6, 0x1f, PT ;  /* 0x0000001f0600780c */ /* 0x000fe40003f24070 */
[----:B------:R-:W-:Y:S02]  /*0160*/  ISETP.GE.OR P0, PT, R2, R3, P0 ;  /* 0x000000030200720c */ /* 0x000fe40000706670 */
[----:B------:R-:W-:Y:S02]  /*0170*/  ISETP.GE.U32.AND P2, PT, R7, 0x42, PT ;  /* 0x000000420700780c */ /* 0x000fe40003f46070 */
[----:B------:R-:W-:-:S09]  /*0180*/  LEA R8, R6, UR4, 0x2 ;  /* 0x0000000406087c11 */ /* 0x000fd2000f8e10ff */
[----:B--2---:R-:W-:Y:S05]  /*0190*/  @P0 BRA `(.L_x_1) ;  /* 0x0000000000700947 */ /* 0x004fea0003800000 */
[----:B------:R-:W0:Y:S01]  /*01a0*/  LDCU.64 UR4, c[0x0][0x380] ;  /* 0x00007000ff0477ac */ /* 0x000e220008000a00 */
[----:B------:R-:W1:Y:S01]  /*01b0*/  LDC.64 R4, c[0x0][0x380] ;  /* 0x0000e000ff047b82 */ /* 0x000e620000000a00 */
[----:B------:R-:W-:-:S05]  /*01c0*/  IMAD R3, R10, R9, RZ ;  /* 0x000000090a037224 */ /* 0x000fca00078e02ff */
[CC--:B------:R-:W-:Y:S02]  /*01d0*/  IADD3 R11, P0, PT, R2.reuse, R3.reuse, RZ ;  /* 0x00000003020b7210 */ /* 0x0c0fe40007f1e0ff */
[C---:B------:R-:W-:Y:S02]  /*01e0*/  IADD3 R14, PT, PT, R2.reuse, R3, RZ ;  /* 0x00000003020e7210 */ /* 0x040fe40007ffe0ff */
[----:B------:R-:W-:Y:S02]  /*01f0*/  LEA.HI.X.SX32 R12, R3, RZ, 0x1, P0 ;  /* 0x000000ff030c7211 */ /* 0x000fe400000f0eff */
[-C--:B------:R-:W-:Y:S02]  /*0200*/  IADD3 R3, PT, PT, R2, -R9.reuse, R3 ;  /* 0x8000000902037210 */ /* 0x080fe40007ffe003 */
[----:B------:R-:W-:Y:S02]  /*0210*/  IADD3 R13, PT, PT, R14, R9, RZ ;  /* 0x000000090e0d7210 */ /* 0x000fe40007ffe0ff */
[----:B0-----:R-:W-:-:S04]  /*0220*/  LEA R10, P0, R11, UR4, 0x2 ;  /* 0x000000040b0a7c11 */ /* 0x001fc8000f8010ff */
[----:B------:R-:W-:Y:S01]  /*0230*/  LEA.HI.X R11, R11, UR5, R12, 0x2, P0 ;  /* 0x000000050b0b7c11 */ /* 0x000fe200080f140c */
[----:B-1----:R-:W-:-:S04]  /*0240*/  IMAD.WIDE R2, R3, 0x4, R4 ;  /* 0x0000000403027825 */ /* 0x002fc800078e0204 */
[----:B------:R-:W2:Y:S01]  /*0250*/  LDG.E R15, desc[UR6][R10.64+-0x4] ;  /* 0xfffffc060a0f7981 */ /* 0x000ea2000c1e1900 */
[----:B------:R-:W-:-:S03]  /*0260*/  IMAD.WIDE R12, R13, 0x4, R4 ;  /* 0x000000040d0c7825 */ /* 0x000fc600078e0204 */
[----:B------:R-:W2:Y:S01]  /*0270*/  LDG.E R16, desc[UR6][R10.64+0x4] ;  /* 0x000004060a107981 */ /* 0x000ea2000c1e1900 */
[----:B------:R-:W0:Y:S03]  /*0280*/  LDC.64 R4, c[0x0][0x388] ;  /* 0x0000e200ff047b82 */ /* 0x000e260000000a00 */
[----:B------:R-:W3:Y:S04]  /*0290*/  LDG.E R18, desc[UR6][R2.64] ;  /* 0x0000000602127981 */ /* 0x000ee8000c1e1900 */
[----:B------:R-:W4:Y:S01]  /*02a0*/  LDG.E R12, desc[UR6][R12.64] ;  /* 0x000000060c0c7981 */ /* 0x000f22000c1e1900 */
[----:B0-----:R-:W-:-:S04]  /*02b0*/  IMAD.WIDE R4, R14, 0x4, R4 ;  /* 0x000000040e047825 */ /* 0x001fc800078e0204 */
[----:B--2---:R-:W-:-:S04]  /*02c0*/  FADD R15, R15, R16 ;  /* 0x000000100f0f7221 */ /* 0x004fc80000000000 */
[----:B---3--:R-:W-:-:S04]  /*02d0*/  FADD R15, R15, R18 ;  /* 0x000000120f0f7221 */ /* 0x008fc80000000000 */
[----:B----4-:R-:W-:-:S04]  /*02e0*/  FADD R15, R15, R12 ;  /* 0x0000000c0f0f7221 */ /* 0x010fc80000000000 */
[----:B------:R-:W-:Y:S01]  /*02f0*/  FMUL R17, R15, 0.25 ;  /* 0x3e8000000f117820 */ /* 0x000fe20000400000 */
[----:B------:R-:W-:-:S04]  /*0300*/  IMAD.WIDE R14, R9, 0x4, R2 ;  /* 0x00000004090e7825 */ /* 0x000fc800078e0202 */
[----:B------:R0:W-:Y:S04]  /*0310*/  STG.E desc[UR6][R4.64], R17 ;  /* 0x0000001104007986 */ /* 0x0001e8000c101906 */
[----:B------:R-:W2:Y:S02]  /*0320*/  LDG.E R14, desc[UR6][R14.64] ;  /* 0x000000060e0e7981 */ /* 0x000ea4000c1e1900 */
[----:B--2---:R-:W-:-:S04]  /*0330*/  FADD R2, R17, -R14 ;  /* 0x8000000e11027221 */ /* 0x004fc80000000000 */
[----:B------:R-:W-:-:S05]  /*0340*/  FMUL R3, R2, R2 ;  /* 0x0000000202037220 */ /* 0x000fca0000400000 */
[----:B------:R0:W-:Y:S02]  /*0350*/  STS [R8], R3 ;  /* 0x0000000308007388 */ /* 0x0001e40000000800 */
.L_x_1:
[----:B------:R-:W-:Y:S05]  /*0360*/  BSYNC.RECONVERGENT B0 ;  /* 0x0000000000007941 */ /* 0x000fea0003800200 */
.L_x_0:
[----:B------:R-:W-:Y:S06]  /*0370*/  BAR.SYNC.DEFER_BLOCKING 0x0 ;  /* 0x0000000000007b1d */ /* 0x000fec0000010000 */
[----:B------:R-:W-:Y:S05]  /*0380*/  @!P2 BRA `(.L_x_2) ;  /* 0x00000000002ca947 */ /* 0x000fea0003800000 */
.L_x_3:
[----:B0-----:R-:W-:-:S04]  /*0390*/  SHF.R.U32.HI R5, RZ, 0x1, R7 ;  /* 0x00000001ff057819 */ /* 0x001fc80000011607 */
[----:B------:R-:W-:-:S13]  /*03a0*/  ISETP.GT.U32.AND P0, PT, R6, R5, PT ;  /* 0x000000050600720c */ /* 0x000fda0003f04070 */
[----:B------:R-:W-:Y:S01]  /*03b0*/  @P0 LEA R2, R5, R8, 0x2 ;  /* 0x0000000805020211 */ /* 0x000fe200078e10ff */
[----:B------:R-:W-:Y:S05]  /*03c0*/  @P0 LDS R3, [R8] ;  /* 0x0000000008030984 */ /* 0x000fea0000000800 */
[----:B------:R-:W0:Y:S02]  /*03d0*/  @P0 LDS R2, [R2] ;  /* 0x0000000002020984 */ /* 0x000e240000000800 */
[----:B0-----:R-:W-:-:S05]  /*03e0*/  @P0 FADD R3, R2, R3 ;  /* 0x0000000302030221 */ /* 0x001fca0000000000 */
[----:B------:R1:W-:Y:S01]  /*03f0*/  @P0 STS [R8], R3 ;  /* 0x0000000308000388 */ /* 0x0003e20000000800 */
[----:B------:R-:W-:Y:S01]  /*0400*/  BAR.SYNC.DEFER_BLOCKING 0x0 ;  /* 0x0000000000007b1d */ /* 0x000fe20000010000 */
[----:B------:R-:W-:Y:S02]  /*0410*/  ISETP.GT.U32.AND P0, PT, R7, 0x83, PT ;  /* 0x000000830700780c */ /* 0x000fe40003f04070 */
[----:B------:R-:W-:-:S11]  /*0420*/  MOV R7, R5 ;  /* 0x0000000500077202 */ /* 0x000fd60000000f00 */
[----:B-1----:R-:W-:Y:S05]  /*0430*/  @P0 BRA `(.L_x_3) ;  /* 0xfffffffc00d40947 */ /* 0x002fea000383ffff */
.L_x_2:
[----:B------:R-:W-:Y:S05]  /*0440*/  @P1 EXIT ;  /* 0x000000000000194d */ /* 0x000fea0003800000 */
[----:B------:R-:W-:Y:S01]  /*0450*/  LDS R2, [R8+0x80] ;  /* 0x0000800008027984 */ /* 0x000fe20000000800 */
[----:B------:R-:W-:-:S03]  /*0460*/  ISETP.NE.AND P0, PT, R6, RZ, PT ;  /* 0x000000ff0600720c */ /* 0x000fc60003f05270 */
[----:B0-----:R-:W0:Y:S04]  /*0470*/  LDS R3, [R8] ;  /* 0x0000000008037984 */ /* 0x001e280000000800 */
[----:B------:R-:W1:Y:S04]  /*0480*/  LDS R5, [R8+0x40] ;  /* 0x0000400008057984 */ /* 0x000e680000000800 */
[----:B------:R-:W2:Y:S04]  /*0490*/  LDS R7, [R8+0x20] ;  /* 0x0000200008077984 */ /* 0x000ea80000000800 */
[----:B------:R-:W3:Y:S04]  /*04a0*/  LDS R9, [R8+0x10] ;  /* 0x0000100008097984 */ /* 0x000ee80000000800 */
[----:B------:R-:W4:Y:S04]  /*04b0*/  LDS R11, [R8+0x8] ;  /* 0x00000800080b7984 */ /* 0x000f280000000800 */
[----:B------:R-:W5:Y:S01]  /*04c0*/  LDS R13, [R8+0x4] ;  /* 0x00000400080d7984 */ /* 0x000f620000000800 */
[----:B0-----:R-:W-:-:S04]  /*04d0*/  FADD R2, R2, R3 ;  /* 0x0000000302027221 */ /* 0x001fc80000000000 */
[----:B-1----:R-:W-:-:S04]  /*04e0*/  FADD R2, R2, R5 ;  /* 0x0000000502027221 */ /* 0x002fc80000000000 */
[----:B--2---:R-:W-:-:S04]  /*04f0*/  FADD R2, R2, R7 ;  /* 0x0000000702027221 */ /* 0x004fc80000000000 */
[----:B---3--:R-:W-:-:S04]  /*0500*/  FADD R2, R2, R9 ;  /* 0x0000000902027221 */ /* 0x008fc80000000000 */
[----:B----4-:R-:W-:-:S04]  /*0510*/  FADD R2, R2, R11 ;  /* 0x0000000b02027221 */ /* 0x010fc80000000000 */
[----:B-----5:R-:W-:-:S05]  /*0520*/  FADD R13, R2, R13 ;  /* 0x0000000d020d7221 */ /* 0x020fca0000000000 */
[----:B------:R0:W-:Y:S01]  /*0530*/  STS [R8], R13 ;  /* 0x0000000d08007388 */ /* 0x0001e20000000800 */
[----:B------:R-:W-:Y:S05]  /*0540*/  @P0 EXIT ;  /* 0x000000000000094d */ /* 0x000fea0003800000 */
[----:B------:R-:W1:Y:S01]  /*0550*/  S2UR UR5, SR_CgaCtaId ;  /* 0x00000000000579c3 */ /* 0x000e620000008800 */
[----:B------:R-:W-:-:S07]  /*0560*/  UMOV UR4, 0x400 ;  /* 0x0000040000047882 */ /* 0x000fce0000000000 */
[----:B------:R-:W2:Y:S08]  /*0570*/  LDC R7, c[0x0][0x374] ;  /* 0x0000dd00ff077b82 */ /* 0x000eb00000000800 */
[----:B------:R-:W3:Y:S01]  /*0580*/  LDC.64 R2, c[0x0][0x398] ;  /* 0x0000e600ff027b82 */ /* 0x000ee20000000a00 */
[----:B-1----:R-:W-:Y:S01]  /*0590*/  ULEA UR4, UR5, UR4, 0x18 ;  /* 0x0000000405047291 */ /* 0x002fe2000f8ec0ff */
[----:B--2---:R-:W-:-:S08]  /*05a0*/  IMAD R7, R7, UR8, R0 ;  /* 0x0000000807077c24 */ /* 0x004fd0000f8e0200 */
[----:B------:R-:W1:Y:S01]  /*05b0*/  LDS R5, [UR4] ;  /* 0x00000004ff057984 */ /* 0x000e620008000800 */
[----:B---3--:R-:W-:-:S05]  /*05c0*/  IMAD.WIDE.U32 R2, R7, 0x4, R2 ;  /* 0x0000000407027825 */ /* 0x008fca00078e0002 */
[----:B-1----:R-:W-:Y:S01]  /*05d0*/  STG.E desc[UR6][R2.64], R5 ;  /* 0x0000000502007986 */ /* 0x002fe2000c101906 */
[----:B------:R-:W-:Y:S05]  /*05e0*/  EXIT ;  /* 0x000000000000794d */ /* 0x000fea0003800000 */
.L_x_4:
[----:B------:R-:W-:-:S00]  /*05f0*/  BRA `(.L_x_4) ;  /* 0xfffffffc00fc7947 */ /* 0x000fc0000383ffff */
[----:B------:R-:W-:-:S00]  /*0600*/  NOP ;  /* 0x0000000000007918 */ /* 0x000fc00000000000 */
[----:B------:R-:W-:-:S00]  /*0610*/  NOP ;  /* 0x0000000000007918 */ /* 0x000fc00000000000 */
[----:B------:R-:W-:-:S00]  /*0620*/  NOP ;  /* 0x0000000000007918 */ /* 0x000fc00000000000 */
[----:B------:R-:W-:-:S00]  /*0630*/  NOP ;  /* 0x0000000000007918 */ /* 0x000fc00000000000 */
[----:B------:R-:W-:-:S00]  /*0640*/  NOP ;  /* 0x0000000000007918 */ /* 0x000fc00000000000 */
[----:B------:R-:W-:-:S00]  /*0650*/  NOP ;  /* 0x0000000000007918 */ /* 0x000fc00000000000 */
[----:B------:R-:W-:-:S00]  /*0660*/  NOP ;  /* 0x0000000000007918 */ /* 0x000fc00000000000 */
[----:B------:R-:W-:-:S00]  /*0670*/  NOP ;  /* 0x0000000000007918 */ /* 0x000fc00000000000 */
.L_x_5:


//--------------------- .nv.shared._Z8gpu_HeatPfS_iS_ --------------------------
	.section	.nv.shared._Z8gpu_HeatPfS_iS_,"aw",@nobits
	.sectionflags	@""
	.align	16
	.zero		1024


//--------------------- .nv.shared.reserved.0     --------------------------
	.section	.nv.shared.reserved.0,"aw",@nobits
	.weak		__nv_reservedSMEM_offset_0_alias
	.size		__nv_reservedSMEM_offset_0_alias, 0, 64
	.other		__nv_reservedSMEM_offset_0_alias,@"STO_CUDA_RESERVED_SHARED STV_DEFAULT"
__nv_reservedSMEM_offset_0_alias:
	.zero		0
	.zero		64


//--------------------- .nv.constant0._Z8gpu_HeatPfS_iS_ --------------------------
	.section	.nv.constant0._Z8gpu_HeatPfS_iS_,"a",@progbits
	.sectionflags	@""
	.align	4
.nv.constant0._Z8gpu_HeatPfS_iS_:
	.zero		928


//--------------------- SYMBOLS --------------------------

	.type		.nv.reservedSmem.offset0,@object
	.size		.nv.reservedSmem.offset0,0x4
	.type		.nv.reservedSmem.cap,@object
	.size		.nv.reservedSmem.cap,0x4
